	.headerflags	@"EF_CUDA_TEXMODE_UNIFIED EF_CUDA_64BIT_ADDRESS EF_CUDA_ACCELERATORS EF_CUDA_SM90 EF_CUDA_VIRTUAL_SM(EF_CUDA_SM90)"
	.elftype	@"ET_EXEC"


//--------------------- .nv.info                  --------------------------
	.section	.nv.info,"",@"SHT_CUDA_INFO"
	.align	4


	//----- nvinfo : EIATTR_REGCOUNT
	.align		4
        /*0000*/ 	.byte	0x04, 0x2f
        /*0002*/ 	.short	(.L_1 - .L_0)
	.align		4
.L_0:
        /*0004*/ 	.word	index@(triton_poi_fused_cat_0)
        /*0008*/ 	.word	0x00000016


	//----- nvinfo : EIATTR_MIN_STACK_SIZE
	.align		4
.L_1:
        /*000c*/ 	.byte	0x04, 0x12
        /*000e*/ 	.short	(.L_3 - .L_2)
	.align		4
.L_2:
        /*0010*/ 	.word	index@(triton_poi_fused_cat_0)
        /*0014*/ 	.word	0x00000000


	//----- nvinfo : EIATTR_FRAME_SIZE
	.align		4
.L_3:
        /*0018*/ 	.byte	0x04, 0x11
        /*001a*/ 	.short	(.L_5 - .L_4)
	.align		4
.L_4:
        /*001c*/ 	.word	index@(triton_poi_fused_cat_0)
        /*0020*/ 	.word	0x00000000


	//----- nvinfo : EIATTR_MIN_STACK_SIZE
	.align		4
.L_5:
        /*0024*/ 	.byte	0x04, 0x12
        /*0026*/ 	.short	(.L_7 - .L_6)
	.align		4
.L_6:
        /*0028*/ 	.word	index@(triton_poi_fused_cat_0)
        /*002c*/ 	.word	0x00000000
.L_7:


//--------------------- .nv.info.triton_poi_fused_cat_0 --------------------------
	.section	.nv.info.triton_poi_fused_cat_0,"",@"SHT_CUDA_INFO"
	.sectionflags	@""
	.align	4


	//----- nvinfo : EIATTR_CUDA_API_VERSION
	.align		4
        /*0000*/ 	.byte	0x04, 0x37
        /*0002*/ 	.short	(.L_9 - .L_8)
.L_8:
        /*0004*/ 	.word	0x0000007c


	//----- nvinfo : EIATTR_KPARAM_INFO
	.align		4
.L_9:
        /*0008*/ 	.byte	0x04, 0x17
        /*000a*/ 	.short	(.L_11 - .L_10)
.L_10:
        /*000c*/ 	.word	0x00000000
        /*0010*/ 	.short	0x0002
        /*0012*/ 	.short	0x0010
        /*0014*/ 	.byte	0x00, 0xf0, 0x11, 0x00


	//----- nvinfo : EIATTR_KPARAM_INFO
	.align		4
.L_11:
        /*0018*/ 	.byte	0x04, 0x17
        /*001a*/ 	.short	(.L_13 - .L_12)
.L_12:
        /*001c*/ 	.word	0x00000000
        /*0020*/ 	.short	0x0001
        /*0022*/ 	.short	0x0008
        /*0024*/ 	.byte	0x00, 0xf4, 0x21, 0x00


	//----- nvinfo : EIATTR_KPARAM_INFO
	.align		4
.L_13:
        /*0028*/ 	.byte	0x04, 0x17
        /*002a*/ 	.short	(.L_15 - .L_14)
.L_14:
        /*002c*/ 	.word	0x00000000
        /*0030*/ 	.short	0x0000
        /*0032*/ 	.short	0x0000
        /*0034*/ 	.byte	0x00, 0xf4, 0x21, 0x00


	//----- nvinfo : EIATTR_SPARSE_MMA_MASK
	.align		4
.L_15:
        /*0038*/ 	.byte	0x03, 0x50
        /*003a*/ 	.short	0x0000


	//----- nvinfo : EIATTR_MAXREG_COUNT
	.align		4
        /*003c*/ 	.byte	0x03, 0x1b
        /*003e*/ 	.short	0x00ff


	//----- nvinfo : EIATTR_EXIT_INSTR_OFFSETS
	.align		4
        /*0040*/ 	.byte	0x04, 0x1c
        /*0042*/ 	.short	(.L_17 - .L_16)


	//   ....[0]....
.L_16:
        /*0044*/ 	.word	0x00000390


	//   ....[1]....
        /*0048*/ 	.word	0x000003b0


	//----- nvinfo : EIATTR_REQNTID
	.align		4
.L_17:
        /*004c*/ 	.byte	0x04, 0x10
        /*004e*/ 	.short	(.L_19 - .L_18)
.L_18:
        /*0050*/ 	.word	0x00000080
        /*0054*/ 	.word	0x00000001
        /*0058*/ 	.word	0x00000001


	//----- nvinfo : EIATTR_CBANK_PARAM_SIZE
	.align		4
.L_19:
        /*005c*/ 	.byte	0x03, 0x19
        /*005e*/ 	.short	0x0014


	//----- nvinfo : EIATTR_PARAM_CBANK
	.align		4
        /*0060*/ 	.byte	0x04, 0x0a
        /*0062*/ 	.short	(.L_21 - .L_20)
	.align		4
.L_20:
        /*0064*/ 	.word	index@(.nv.constant0.triton_poi_fused_cat_0)
        /*0068*/ 	.short	0x0210
        /*006a*/ 	.short	0x0014


	//----- nvinfo : EIATTR_SW_WAR
	.align		4
.L_21:
        /*006c*/ 	.byte	0x04, 0x36
        /*006e*/ 	.short	(.L_23 - .L_22)
.L_22:
        /*0070*/ 	.word	0x00000008
.L_23:


//--------------------- .nv.callgraph             --------------------------
	.section	.nv.callgraph,"",@"SHT_CUDA_CALLGRAPH"
	.align	4
	.sectionentsize	8
	.align		4
        /*0000*/ 	.word	0x00000000
	.align		4
        /*0004*/ 	.word	0xffffffff
	.align		4
        /*0008*/ 	.word	0x00000000
	.align		4
        /*000c*/ 	.word	0xfffffffe
	.align		4
        /*0010*/ 	.word	0x00000000
	.align		4
        /*0014*/ 	.word	0xfffffffd
	.align		4
        /*0018*/ 	.word	0x00000000
	.align		4
        /*001c*/ 	.word	0xfffffffc


//--------------------- .text.triton_poi_fused_cat_0 --------------------------
	.section	.text.triton_poi_fused_cat_0,"ax",@progbits
	.align	128
        .global         triton_poi_fused_cat_0
        .type           triton_poi_fused_cat_0,@function
        .size           triton_poi_fused_cat_0,(.L_x_1 - triton_poi_fused_cat_0)
        .other          triton_poi_fused_cat_0,@"STO_CUDA_ENTRY STV_DEFAULT"
triton_poi_fused_cat_0:
.text.triton_poi_fused_cat_0:
[----:B------:R-:W0:Y:S02]  /*0000*/  LDC R1, c[0x0][0x28] ;  /* 0x00000a00ff017b82 */ /* 0x000e240000000800 */
[----:B------:R-:W1:Y:S01]  /*0010*/  S2R R0, SR_TID.X ;  /* 0x0000000000007919 */ /* 0x000e620000002100 */
[----:B------:R-:W-:Y:S01]  /*0020*/  ULDC.64 UR4, c[0x0][0x208] ;  /* 0x0000820000047ab9 */ /* 0x000fe20000000a00 */
[----:B------:R-:W2:Y:S01]  /*0030*/  S2R R3, SR_CTAID.X ;  /* 0x0000000000037919 */ /* 0x000ea20000002500 */
[----:B-1----:R-:W-:-:S05]  /*0040*/  IMAD.SHL.U32 R0, R0, 0x2, RZ ;  /* 0x0000000200007824 */ /* 0x002fca00078e00ff */
[----:B------:R-:W-:-:S05]  /*0050*/  LOP3.LUT R0, R0, 0xfe, RZ, 0xc0, !PT ;  /* 0x000000fe00007812 */ /* 0x000fca00078ec0ff */
[----:B--2---:R-:W-:Y:S01]  /*0060*/  IMAD R0, R3, 0x100, R0 ;  /* 0x0000010003007824 */ /* 0x004fe200078e0200 */
[----:B------:R-:W-:-:S04]  /*0070*/  SHF.R.S32.HI R3, RZ, 0x17, R3 ;  /* 0x00000017ff037819 */ /* 0x000fc80000011403 */
[----:B------:R-:W-:Y:S02]  /*0080*/  SGXT R3, R3, 0x1 ;  /* 0x000000010303781a */ /* 0x000fe40000000200 */
[----:B------:R-:W-:Y:S02]  /*0090*/  SHF.R.S32.HI R5, RZ, 0x1f, R0 ;  /* 0x0000001fff057819 */ /* 0x000fe40000011400 */
[-C--:B------:R-:W-:Y:S02]  /*00a0*/  LEA.HI R3, R3, R0.reuse, RZ, 0x4 ;  /* 0x0000000003037211 */ /* 0x080fe400078f20ff */
[----:B------:R-:W-:Y:S02]  /*00b0*/  LEA.HI R5, R5, R0, RZ, 0x2 ;  /* 0x0000000005057211 */ /* 0x000fe400078f10ff */
[----:B------:R-:W-:Y:S01]  /*00c0*/  ISETP.GE.AND P1, PT, R0, 0x40, PT ;  /* 0x000000400000780c */ /* 0x000fe20003f26270 */
[----:B------:R-:W-:Y:S01]  /*00d0*/  IMAD.SHL.U32 R7, R3, 0x4, RZ ;  /* 0x0000000403077824 */ /* 0x000fe200078e00ff */
[----:B------:R-:W-:Y:S01]  /*00e0*/  SHF.R.S32.HI R4, RZ, 0x2, R5 ;  /* 0x00000002ff047819 */ /* 0x000fe20000011405 */
[----:B------:R-:W1:Y:S01]  /*00f0*/  LDC.64 R2, c[0x0][0x210] ;  /* 0x00008400ff027b82 */ /* 0x000e620000000a00 */
[----:B------:R-:W-:-:S02]  /*0100*/  LOP3.LUT R5, R5, 0xfffffffc, RZ, 0xc0, !PT ;  /* 0xfffffffc05057812 */ /* 0x000fc400078ec0ff */
[----:B------:R-:W-:Y:S02]  /*0110*/  LEA.HI R6, R4, R4, RZ, 0x2 ;  /* 0x0000000404067211 */ /* 0x000fe400078f10ff */
[----:B------:R-:W-:Y:S02]  /*0120*/  LOP3.LUT R8, R7, 0xffffffc0, RZ, 0xc0, !PT ;  /* 0xffffffc007087812 */ /* 0x000fe400078ec0ff */
[----:B------:R-:W-:Y:S02]  /*0130*/  LOP3.LUT R7, R6, 0xffffffc, RZ, 0xc0, !PT ;  /* 0x0ffffffc06077812 */ /* 0x000fe400078ec0ff */
[----:B------:R-:W-:Y:S02]  /*0140*/  LOP3.LUT R6, R0, 0xffffffc0, RZ, 0xc0, !PT ;  /* 0xffffffc000067812 */ /* 0x000fe400078ec0ff */
[----:B------:R-:W-:Y:S01]  /*0150*/  IADD3 R8, R8, R0, -R5 ;  /* 0x0000000008087210 */ /* 0x000fe20007ffe805 */
[----:B------:R-:W-:Y:S01]  /*0160*/  IMAD.IADD R7, R4, 0x1, -R7 ;  /* 0x0000000104077824 */ /* 0x000fe200078e0a07 */
[----:B------:R-:W-:-:S02]  /*0170*/  ISETP.NE.AND P4, PT, R6, 0x80, PT ;  /* 0x000000800600780c */ /* 0x000fc40003f85270 */
[----:B------:R-:W-:Y:S02]  /*0180*/  CS2R R4, SRZ ;  /* 0x0000000000047805 */ /* 0x000fe4000001ff00 */
[----:B------:R-:W-:Y:S01]  /*0190*/  ISETP.NE.AND P0, PT, R6, 0x40, PT ;  /* 0x000000400600780c */ /* 0x000fe20003f05270 */
[----:B------:R-:W-:Y:S01]  /*01a0*/  IMAD R9, R7, 0x10, R8 ;  /* 0x0000001007097824 */ /* 0x000fe200078e0208 */
[----:B------:R-:W-:Y:S02]  /*01b0*/  ISETP.LT.AND P3, PT, R0, 0x100, !P4 ;  /* 0x000001000000780c */ /* 0x000fe40006761270 */
[----:B------:R-:W-:Y:S01]  /*01c0*/  ISETP.NE.AND P5, PT, R6, 0xc0, PT ;  /* 0x000000c00600780c */ /* 0x000fe20003fa5270 */
[C---:B------:R-:W-:Y:S01]  /*01d0*/  VIADD R11, R9.reuse, 0xfffffe08 ;  /* 0xfffffe08090b7836 */ /* 0x040fe20000000000 */
[----:B------:R-:W-:Y:S02]  /*01e0*/  CS2R R6, SRZ ;  /* 0x0000000000067805 */ /* 0x000fe4000001ff00 */
[----:B------:R-:W-:Y:S01]  /*01f0*/  ISETP.LT.AND P2, PT, R0, 0x100, !P0 ;  /* 0x000001000000780c */ /* 0x000fe20004741270 */
[----:B------:R-:W-:-:S02]  /*0200*/  VIADD R13, R9, 0xfffffd0c ;  /* 0xfffffd0c090d7836 */ /* 0x000fc40000000000 */
[----:B-1----:R-:W-:Y:S01]  /*0210*/  IMAD.WIDE R10, R11, 0x4, R2 ;  /* 0x000000040b0a7825 */ /* 0x002fe200078e0202 */
[----:B------:R-:W-:-:S03]  /*0220*/  CS2R R18, SRZ ;  /* 0x0000000000127805 */ /* 0x000fc6000001ff00 */
[----:B------:R-:W-:Y:S01]  /*0230*/  VIADD R15, R9, 0xffffff04 ;  /* 0xffffff04090f7836 */ /* 0x000fe20000000000 */
[----:B------:R-:W2:Y:S01]  /*0240*/  @P3 LDG.E.64 R6, desc[UR4][R10.64] ;  /* 0x000000040a063981 */ /* 0x000ea2000c1e1b00 */
[----:B------:R-:W-:Y:S01]  /*0250*/  IMAD.WIDE R12, R13, 0x4, R2 ;  /* 0x000000040d0c7825 */ /* 0x000fe200078e0202 */
[----:B------:R-:W-:-:S03]  /*0260*/  CS2R R16, SRZ ;  /* 0x0000000000107805 */ /* 0x000fc6000001ff00 */
[--C-:B------:R-:W-:Y:S01]  /*0270*/  IMAD.WIDE R8, R9, 0x4, R2.reuse ;  /* 0x0000000409087825 */ /* 0x100fe200078e0202 */
[----:B------:R-:W3:Y:S03]  /*0280*/  @!P5 LDG.E.64 R4, desc[UR4][R12.64] ;  /* 0x000000040c04d981 */ /* 0x000ee6000c1e1b00 */
[----:B------:R-:W-:Y:S01]  /*0290*/  IMAD.WIDE R2, R15, 0x4, R2 ;  /* 0x000000040f027825 */ /* 0x000fe200078e0202 */
[----:B------:R-:W4:Y:S01]  /*02a0*/  @!P1 LDG.E.64 R16, desc[UR4][R8.64] ;  /* 0x0000000408109981 */ /* 0x000f22000c1e1b00 */
[----:B------:R-:W1:Y:S03]  /*02b0*/  LDC.64 R14, c[0x0][0x218] ;  /* 0x00008600ff0e7b82 */ /* 0x000e660000000a00 */
[----:B------:R1:W5:Y:S02]  /*02c0*/  @P2 LDG.E.64 R18, desc[UR4][R2.64] ;  /* 0x0000000402122981 */ /* 0x000364000c1e1b00 */
[----:B-1----:R-:W-:Y:S01]  /*02d0*/  IMAD.WIDE R2, R0, 0x4, R14 ;  /* 0x0000000400027825 */ /* 0x002fe200078e020e */
[----:B--2---:R-:W-:-:S02]  /*02e0*/  SEL R6, R6, RZ, P3 ;  /* 0x000000ff06067207 */ /* 0x004fc40001800000 */
[----:B------:R-:W-:Y:S02]  /*02f0*/  SEL R7, R7, RZ, P3 ;  /* 0x000000ff07077207 */ /* 0x000fe40001800000 */
[----:B------:R-:W-:Y:S02]  /*0300*/  ISETP.GE.AND P3, PT, R0, 0x100, PT ;  /* 0x000001000000780c */ /* 0x000fe40003f66270 */
[----:B---3--:R-:W-:Y:S02]  /*0310*/  @P4 SEL R6, R4, RZ, !P5 ;  /* 0x000000ff04064207 */ /* 0x008fe40006800000 */
[----:B------:R-:W-:Y:S02]  /*0320*/  @P4 SEL R7, R5, RZ, !P5 ;  /* 0x000000ff05074207 */ /* 0x000fe40006800000 */
[----:B----4-:R-:W-:Y:S02]  /*0330*/  SEL R16, R16, RZ, !P1 ;  /* 0x000000ff10107207 */ /* 0x010fe40004800000 */
[----:B-----5:R-:W-:-:S02]  /*0340*/  SEL R5, R18, RZ, P2 ;  /* 0x000000ff12057207 */ /* 0x020fc40001000000 */
[----:B------:R-:W-:Y:S02]  /*0350*/  SEL R4, R19, RZ, P2 ;  /* 0x000000ff13047207 */ /* 0x000fe40001000000 */
[----:B------:R-:W-:Y:S02]  /*0360*/  SEL R17, R17, RZ, !P1 ;  /* 0x000000ff11117207 */ /* 0x000fe40004800000 */
[----:B------:R-:W-:Y:S02]  /*0370*/  @P1 SEL R16, R5, R6, !P0 ;  /* 0x0000000605101207 */ /* 0x000fe40004000000 */
[----:B------:R-:W-:Y:S01]  /*0380*/  @P1 SEL R17, R4, R7, !P0 ;  /* 0x0000000704111207 */ /* 0x000fe20004000000 */
[----:B------:R-:W-:Y:S06]  /*0390*/  @P3 EXIT ;  /* 0x000000000000394d */ /* 0x000fec0003800000 */
[----:B------:R-:W-:Y:S01]  /*03a0*/  STG.E.64 desc[UR4][R2.64], R16 ;  /* 0x0000001002007986 */ /* 0x000fe2000c101b04 */
[----:B------:R-:W-:Y:S05]  /*03b0*/  EXIT ;  /* 0x000000000000794d */ /* 0x000fea0003800000 */
.L_x_0:
[----:B------:R-:W-:-:S00]  /*03c0*/  BRA `(.L_x_0) ;  /* 0xfffffffc00fc7947 */ /* 0x000fc0000383ffff */
[----:B------:R-:W-:-:S00]  /*03d0*/  NOP ;  /* 0x0000000000007918 */ /* 0x000fc00000000000 */
        /* <DEDUP_REMOVED lines=10> */
.L_x_1:


//--------------------- .nv.constant0.triton_poi_fused_cat_0 --------------------------
	.section	.nv.constant0.triton_poi_fused_cat_0,"a",@progbits
	.sectionflags	@""
	.align	4
.nv.constant0.triton_poi_fused_cat_0:
	.zero		548
